	.headerflags	@"EF_CUDA_TEXMODE_UNIFIED EF_CUDA_64BIT_ADDRESS EF_CUDA_ACCELERATORS EF_CUDA_SM90 EF_CUDA_VIRTUAL_SM(EF_CUDA_SM90)"
	.elftype	@"ET_EXEC"


//--------------------- .nv.info                  --------------------------
	.section	.nv.info,"",@"SHT_CUDA_INFO"
	.align	4


	//----- nvinfo : EIATTR_REGCOUNT
	.align		4
        /*0000*/ 	.byte	0x04, 0x2f
        /*0002*/ 	.short	(.L_1 - .L_0)
	.align		4
.L_0:
        /*0004*/ 	.word	index@(triton_poi_fused_add_leaky_relu_mul_0)
        /*0008*/ 	.word	0x00000010


	//----- nvinfo : EIATTR_MIN_STACK_SIZE
	.align		4
.L_1:
        /*000c*/ 	.byte	0x04, 0x12
        /*000e*/ 	.short	(.L_3 - .L_2)
	.align		4
.L_2:
        /*0010*/ 	.word	index@(triton_poi_fused_add_leaky_relu_mul_0)
        /*0014*/ 	.word	0x00000000


	//----- nvinfo : EIATTR_FRAME_SIZE
	.align		4
.L_3:
        /*0018*/ 	.byte	0x04, 0x11
        /*001a*/ 	.short	(.L_5 - .L_4)
	.align		4
.L_4:
        /*001c*/ 	.word	index@(triton_poi_fused_add_leaky_relu_mul_0)
        /*0020*/ 	.word	0x00000000


	//----- nvinfo : EIATTR_MIN_STACK_SIZE
	.align		4
.L_5:
        /*0024*/ 	.byte	0x04, 0x12
        /*0026*/ 	.short	(.L_7 - .L_6)
	.align		4
.L_6:
        /*0028*/ 	.word	index@(triton_poi_fused_add_leaky_relu_mul_0)
        /*002c*/ 	.word	0x00000000
.L_7:


//--------------------- .nv.info.triton_poi_fused_add_leaky_relu_mul_0 --------------------------
	.section	.nv.info.triton_poi_fused_add_leaky_relu_mul_0,"",@"SHT_CUDA_INFO"
	.sectionflags	@""
	.align	4


	//----- nvinfo : EIATTR_CUDA_API_VERSION
	.align		4
        /*0000*/ 	.byte	0x04, 0x37
        /*0002*/ 	.short	(.L_9 - .L_8)
.L_8:
        /*0004*/ 	.word	0x0000007c


	//----- nvinfo : EIATTR_KPARAM_INFO
	.align		4
.L_9:
        /*0008*/ 	.byte	0x04, 0x17
        /*000a*/ 	.short	(.L_11 - .L_10)
.L_10:
        /*000c*/ 	.word	0x00000000
        /*0010*/ 	.short	0x0004
        /*0012*/ 	.short	0x0020
        /*0014*/ 	.byte	0x00, 0xf0, 0x11, 0x00


	//----- nvinfo : EIATTR_KPARAM_INFO
	.align		4
.L_11:
        /*0018*/ 	.byte	0x04, 0x17
        /*001a*/ 	.short	(.L_13 - .L_12)
.L_12:
        /*001c*/ 	.word	0x00000000
        /*0020*/ 	.short	0x0003
        /*0022*/ 	.short	0x0018
        /*0024*/ 	.byte	0x00, 0xf4, 0x21, 0x00


	//----- nvinfo : EIATTR_KPARAM_INFO
	.align		4
.L_13:
        /*0028*/ 	.byte	0x04, 0x17
        /*002a*/ 	.short	(.L_15 - .L_14)
.L_14:
        /*002c*/ 	.word	0x00000000
        /*0030*/ 	.short	0x0002
        /*0032*/ 	.short	0x0010
        /*0034*/ 	.byte	0x00, 0xf4, 0x21, 0x00


	//----- nvinfo : EIATTR_KPARAM_INFO
	.align		4
.L_15:
        /*0038*/ 	.byte	0x04, 0x17
        /*003a*/ 	.short	(.L_17 - .L_16)
.L_16:
        /*003c*/ 	.word	0x00000000
        /*0040*/ 	.short	0x0001
        /*0042*/ 	.short	0x0008
        /*0044*/ 	.byte	0x00, 0xf4, 0x21, 0x00


	//----- nvinfo : EIATTR_KPARAM_INFO
	.align		4
.L_17:
        /*0048*/ 	.byte	0x04, 0x17
        /*004a*/ 	.short	(.L_19 - .L_18)
.L_18:
        /*004c*/ 	.word	0x00000000
        /*0050*/ 	.short	0x0000
        /*0052*/ 	.short	0x0000
        /*0054*/ 	.byte	0x00, 0xf4, 0x21, 0x00


	//----- nvinfo : EIATTR_SPARSE_MMA_MASK
	.align		4
.L_19:
        /*0058*/ 	.byte	0x03, 0x50
        /*005a*/ 	.short	0x0000


	//----- nvinfo : EIATTR_MAXREG_COUNT
	.align		4
        /*005c*/ 	.byte	0x03, 0x1b
        /*005e*/ 	.short	0x00ff


	//----- nvinfo : EIATTR_EXIT_INSTR_OFFSETS
	.align		4
        /*0060*/ 	.byte	0x04, 0x1c
        /*0062*/ 	.short	(.L_21 - .L_20)


	//   ....[0]....
.L_20:
        /*0064*/ 	.word	0x00000200


	//   ....[1]....
        /*0068*/ 	.word	0x00000230


	//----- nvinfo : EIATTR_REQNTID
	.align		4
.L_21:
        /*006c*/ 	.byte	0x04, 0x10
        /*006e*/ 	.short	(.L_23 - .L_22)
.L_22:
        /*0070*/ 	.word	0x00000080
        /*0074*/ 	.word	0x00000001
        /*0078*/ 	.word	0x00000001


	//----- nvinfo : EIATTR_CBANK_PARAM_SIZE
	.align		4
.L_23:
        /*007c*/ 	.byte	0x03, 0x19
        /*007e*/ 	.short	0x0024


	//----- nvinfo : EIATTR_PARAM_CBANK
	.align		4
        /*0080*/ 	.byte	0x04, 0x0a
        /*0082*/ 	.short	(.L_25 - .L_24)
	.align		4
.L_24:
        /*0084*/ 	.word	index@(.nv.constant0.triton_poi_fused_add_leaky_relu_mul_0)
        /*0088*/ 	.short	0x0210
        /*008a*/ 	.short	0x0024


	//----- nvinfo : EIATTR_SW_WAR
	.align		4
.L_25:
        /*008c*/ 	.byte	0x04, 0x36
        /*008e*/ 	.short	(.L_27 - .L_26)
.L_26:
        /*0090*/ 	.word	0x00000008
.L_27:


//--------------------- .nv.callgraph             --------------------------
	.section	.nv.callgraph,"",@"SHT_CUDA_CALLGRAPH"
	.align	4
	.sectionentsize	8
	.align		4
        /*0000*/ 	.word	0x00000000
	.align		4
        /*0004*/ 	.word	0xffffffff
	.align		4
        /*0008*/ 	.word	0x00000000
	.align		4
        /*000c*/ 	.word	0xfffffffe
	.align		4
        /*0010*/ 	.word	0x00000000
	.align		4
        /*0014*/ 	.word	0xfffffffd
	.align		4
        /*0018*/ 	.word	0x00000000
	.align		4
        /*001c*/ 	.word	0xfffffffc


//--------------------- .text.triton_poi_fused_add_leaky_relu_mul_0 --------------------------
	.section	.text.triton_poi_fused_add_leaky_relu_mul_0,"ax",@progbits
	.align	128
        .global         triton_poi_fused_add_leaky_relu_mul_0
        .type           triton_poi_fused_add_leaky_relu_mul_0,@function
        .size           triton_poi_fused_add_leaky_relu_mul_0,(.L_x_1 - triton_poi_fused_add_leaky_relu_mul_0)
        .other          triton_poi_fused_add_leaky_relu_mul_0,@"STO_CUDA_ENTRY STV_DEFAULT"
triton_poi_fused_add_leaky_relu_mul_0:
.text.triton_poi_fused_add_leaky_relu_mul_0:
[----:B------:R-:W0:Y:S02]  /*0000*/  LDC R1, c[0x0][0x28] ;  /* 0x00000a00ff017b82 */ /* 0x000e240000000800 */
[----:B------:R-:W1:Y:S01]  /*0010*/  S2R R0, SR_TID.X ;  /* 0x0000000000007919 */ /* 0x000e620000002100 */
[----:B------:R-:W2:Y:S01]  /*0020*/  LDC.64 R4, c[0x0][0x218] ;  /* 0x00008600ff047b82 */ /* 0x000ea20000000a00 */
[----:B------:R-:W-:Y:S01]  /*0030*/  IMAD.MOV.U32 R13, RZ, RZ, RZ ;  /* 0x000000ffff0d7224 */ /* 0x000fe200078e00ff */
[----:B------:R-:W-:Y:S01]  /*0040*/  ULDC.64 UR4, c[0x0][0x208] ;  /* 0x0000820000047ab9 */ /* 0x000fe20000000a00 */
[----:B------:R-:W3:Y:S01]  /*0050*/  S2R R11, SR_CTAID.X ;  /* 0x00000000000b7919 */ /* 0x000ee20000002500 */
[----:B------:R-:W-:Y:S01]  /*0060*/  ULDC.64 UR6, c[0x0][0x220] ;  /* 0x0000880000067ab9 */ /* 0x000fe20000000a00 */
[----:B-1----:R-:W-:Y:S02]  /*0070*/  LOP3.LUT R0, R0, 0x7f, RZ, 0xc0, !PT ;  /* 0x0000007f00007812 */ /* 0x002fe400078ec0ff */
[----:B---3--:R-:W-:-:S03]  /*0080*/  SHF.R.S32.HI R2, RZ, 0x18, R11 ;  /* 0x00000018ff027819 */ /* 0x008fc6000001140b */
[----:B------:R-:W-:Y:S01]  /*0090*/  IMAD R11, R11, 0x80, R0 ;  /* 0x000000800b0b7824 */ /* 0x000fe200078e0200 */
[----:B------:R-:W-:Y:S02]  /*00a0*/  SGXT R0, R2, 0x1 ;  /* 0x000000010200781a */ /* 0x000fe40000000200 */
[----:B------:R-:W1:Y:S02]  /*00b0*/  LDC.64 R2, c[0x0][0x210] ;  /* 0x00008400ff027b82 */ /* 0x000e640000000a00 */
[----:B------:R-:W-:Y:S02]  /*00c0*/  ISETP.GE.AND P1, PT, R11, 0x100, PT ;  /* 0x000001000b00780c */ /* 0x000fe40003f26270 */
[----:B------:R-:W-:-:S04]  /*00d0*/  LEA.HI R0, R0, R11, RZ, 0x4 ;  /* 0x0000000b00007211 */ /* 0x000fc800078f20ff */
[----:B------:R-:W-:-:S04]  /*00e0*/  SHF.R.S32.HI R0, RZ, 0x4, R0 ;  /* 0x00000004ff007819 */ /* 0x000fc80000011400 */
[----:B------:R-:W-:-:S04]  /*00f0*/  LEA.HI R6, R0, R0, RZ, 0x2 ;  /* 0x0000000000067211 */ /* 0x000fc800078f10ff */
[----:B------:R-:W-:-:S05]  /*0100*/  LOP3.LUT R7, R6, 0xfffffffc, RZ, 0xc0, !PT ;  /* 0xfffffffc06077812 */ /* 0x000fca00078ec0ff */
[----:B------:R-:W-:Y:S02]  /*0110*/  IMAD.IADD R7, R0, 0x1, -R7 ;  /* 0x0000000100077824 */ /* 0x000fe400078e0a07 */
[----:B------:R-:W-:Y:S02]  /*0120*/  IMAD.MOV.U32 R0, RZ, RZ, RZ ;  /* 0x000000ffff007224 */ /* 0x000fe400078e00ff */
[----:B--2---:R-:W-:Y:S02]  /*0130*/  IMAD.WIDE R4, R7, 0x4, R4 ;  /* 0x0000000407047825 */ /* 0x004fe400078e0204 */
[----:B------:R-:W2:Y:S02]  /*0140*/  LDC.64 R6, c[0x0][0x228] ;  /* 0x00008a00ff067b82 */ /* 0x000ea40000000a00 */
[----:B-1----:R-:W-:Y:S01]  /*0150*/  IMAD.WIDE R2, R11, 0x4, R2 ;  /* 0x000000040b027825 */ /* 0x002fe200078e0202 */
[----:B------:R-:W3:Y:S04]  /*0160*/  @!P1 LDG.E.EL R13, desc[UR4][R4.64] ;  /* 0x00000004040d9981 */ /* 0x000ee8000c2e1900 */
[----:B------:R-:W3:Y:S01]  /*0170*/  @!P1 LDG.E R0, desc[UR4][R2.64] ;  /* 0x0000000402009981 */ /* 0x000ee2000c1e1900 */
[----:B------:R-:W-:-:S04]  /*0180*/  IADD3 R8, P2, R11, UR6, RZ ;  /* 0x000000060b087c10 */ /* 0x000fc8000ff5e0ff */
[C---:B------:R-:W-:Y:S01]  /*0190*/  LEA.HI.X.SX32 R9, R11.reuse, UR7, 0x1, P2 ;  /* 0x000000070b097c11 */ /* 0x040fe200090f0eff */
[----:B--2---:R-:W-:Y:S01]  /*01a0*/  IMAD.WIDE R6, R11, 0x4, R6 ;  /* 0x000000040b067825 */ /* 0x004fe200078e0206 */
[----:B---3--:R-:W-:-:S03]  /*01b0*/  FSETP.GT.AND P0, PT, R0, -R13, PT ;  /* 0x8000000d0000720b */ /* 0x008fc60003f04000 */
[----:B------:R-:W-:Y:S01]  /*01c0*/  FADD R0, R13, R0 ;  /* 0x000000000d007221 */ /* 0x000fe20000000000 */
[----:B------:R-:W-:-:S05]  /*01d0*/  SEL R13, RZ, 0x1, !P0 ;  /* 0x00000001ff0d7807 */ /* 0x000fca0004000000 */
[----:B------:R1:W-:Y:S04]  /*01e0*/  @!P1 STG.E.U8 desc[UR4][R8.64], R13 ;  /* 0x0000000d08009986 */ /* 0x0003e8000c101104 */
[----:B------:R-:W-:Y:S01]  /*01f0*/  @!P0 FMUL R0, R0, 0.20000000298023223877 ;  /* 0x3e4ccccd00008820 */ /* 0x000fe20000400000 */
[----:B------:R-:W-:Y:S06]  /*0200*/  @P1 EXIT ;  /* 0x000000000000194d */ /* 0x000fec0003800000 */
[----:B------:R-:W-:-:S05]  /*0210*/  FMUL R3, R0, 1.4142135381698608398 ;  /* 0x3fb504f300037820 */ /* 0x000fca0000400000 */
[----:B------:R-:W-:Y:S01]  /*0220*/  STG.E desc[UR4][R6.64], R3 ;  /* 0x0000000306007986 */ /* 0x000fe2000c101904 */
[----:B------:R-:W-:Y:S05]  /*0230*/  EXIT ;  /* 0x000000000000794d */ /* 0x000fea0003800000 */
.L_x_0:
[----:B------:R-:W-:-:S00]  /*0240*/  BRA `(.L_x_0) ;  /* 0xfffffffc00fc7947 */ /* 0x000fc0000383ffff */
[----:B------:R-:W-:-:S00]  /*0250*/  NOP ;  /* 0x0000000000007918 */ /* 0x000fc00000000000 */
        /* <DEDUP_REMOVED lines=10> */
.L_x_1:


//--------------------- .nv.constant0.triton_poi_fused_add_leaky_relu_mul_0 --------------------------
	.section	.nv.constant0.triton_poi_fused_add_leaky_relu_mul_0,"a",@progbits
	.sectionflags	@""
	.align	4
.nv.constant0.triton_poi_fused_add_leaky_relu_mul_0:
	.zero		564
